//
// Generated by NVIDIA NVVM Compiler
//
// Compiler Build ID: CL-36424714
// Cuda compilation tools, release 13.0, V13.0.88
// Based on NVVM 20.0.0
//

.version 9.0
.target sm_100
.address_size 64

	// .globl	_Z11init_kernelPiii

.visible .entry _Z11init_kernelPiii(
	.param .u64 .ptr .align 1 _Z11init_kernelPiii_param_0,
	.param .u32 _Z11init_kernelPiii_param_1,
	.param .u32 _Z11init_kernelPiii_param_2
)
{
	.reg .pred 	%p<3>;
	.reg .b32 	%r<8>;
	.reg .b64 	%rd<5>;

	ld.param.u64 	%rd1, [_Z11init_kernelPiii_param_0];
	ld.param.u32 	%r3, [_Z11init_kernelPiii_param_1];
	ld.param.u32 	%r2, [_Z11init_kernelPiii_param_2];
	mov.u32 	%r4, %ctaid.x;
	mov.u32 	%r5, %ntid.x;
	mov.u32 	%r6, %tid.x;
	mad.lo.s32 	%r1, %r4, %r5, %r6;
	setp.ge.s32 	%p1, %r1, %r3;
	@%p1 bra 	$L__BB0_2;
	cvta.to.global.u64 	%rd2, %rd1;
	setp.eq.s32 	%p2, %r1, %r2;
	selp.b32 	%r7, 0, 2147483647, %p2;
	mul.wide.s32 	%rd3, %r1, 4;
	add.s64 	%rd4, %rd2, %rd3;
	st.global.u32 	[%rd4], %r7;
$L__BB0_2:
	ret;

}
	// .globl	_Z15relax_by_vertexPKiS0_PiS1_i
.visible .entry _Z15relax_by_vertexPKiS0_PiS1_i(
	.param .u64 .ptr .align 1 _Z15relax_by_vertexPKiS0_PiS1_i_param_0,
	.param .u64 .ptr .align 1 _Z15relax_by_vertexPKiS0_PiS1_i_param_1,
	.param .u64 .ptr .align 1 _Z15relax_by_vertexPKiS0_PiS1_i_param_2,
	.param .u64 .ptr .align 1 _Z15relax_by_vertexPKiS0_PiS1_i_param_3,
	.param .u32 _Z15relax_by_vertexPKiS0_PiS1_i_param_4
)
{
	.reg .pred 	%p<23>;
	.reg .b32 	%r<76>;
	.reg .b64 	%rd<32>;

	ld.param.u64 	%rd16, [_Z15relax_by_vertexPKiS0_PiS1_i_param_0];
	ld.param.u64 	%rd17, [_Z15relax_by_vertexPKiS0_PiS1_i_param_1];
	ld.param.u64 	%rd14, [_Z15relax_by_vertexPKiS0_PiS1_i_param_2];
	ld.param.u64 	%rd15, [_Z15relax_by_vertexPKiS0_PiS1_i_param_3];
	ld.param.u32 	%r43, [_Z15relax_by_vertexPKiS0_PiS1_i_param_4];
	cvta.to.global.u64 	%rd1, %rd16;
	cvta.to.global.u64 	%rd2, %rd17;
	mov.u32 	%r44, %ctaid.x;
	mov.u32 	%r45, %ntid.x;
	mov.u32 	%r46, %tid.x;
	mad.lo.s32 	%r1, %r44, %r45, %r46;
	setp.ge.s32 	%p1, %r1, %r43;
	@%p1 bra 	$L__BB1_25;
	mul.wide.s32 	%rd18, %r1, 4;
	add.s64 	%rd3, %rd2, %rd18;
	ld.global.u32 	%r65, [%rd3];
	setp.lt.s32 	%p2, %r43, 1;
	@%p2 bra 	$L__BB1_23;
	and.b32  	%r3, %r43, 3;
	setp.lt.u32 	%p3, %r43, 4;
	mov.b32 	%r69, 0;
	@%p3 bra 	$L__BB1_17;
	and.b32  	%r69, %r43, 2147483644;
	neg.s32 	%r62, %r69;
	shl.b32 	%r6, %r43, 2;
	mul.wide.u32 	%rd4, %r43, 12;
	mul.wide.u32 	%rd5, %r43, 8;
	add.s64 	%rd30, %rd2, 8;
	mul.wide.u32 	%rd7, %r43, 4;
	mov.u32 	%r61, %r1;
$L__BB1_4:
	mul.wide.s32 	%rd19, %r61, 4;
	add.s64 	%rd9, %rd1, %rd19;
	ld.global.u32 	%r10, [%rd9];
	setp.eq.s32 	%p4, %r10, 2147483647;
	@%p4 bra 	$L__BB1_7;
	ld.global.u32 	%r11, [%rd30+-8];
	setp.eq.s32 	%p5, %r11, 2147483647;
	@%p5 bra 	$L__BB1_7;
	add.s32 	%r49, %r11, %r10;
	setp.gt.s32 	%p6, %r10, 0;
	min.s32 	%r50, %r49, %r65;
	selp.b32 	%r65, %r50, %r65, %p6;
$L__BB1_7:
	add.s64 	%rd20, %rd9, %rd7;
	ld.global.u32 	%r14, [%rd20];
	setp.eq.s32 	%p7, %r14, 2147483647;
	@%p7 bra 	$L__BB1_10;
	ld.global.u32 	%r15, [%rd30+-4];
	setp.eq.s32 	%p8, %r15, 2147483647;
	@%p8 bra 	$L__BB1_10;
	add.s32 	%r51, %r15, %r14;
	setp.gt.s32 	%p9, %r14, 0;
	min.s32 	%r52, %r51, %r65;
	selp.b32 	%r65, %r52, %r65, %p9;
$L__BB1_10:
	add.s64 	%rd21, %rd9, %rd5;
	ld.global.u32 	%r18, [%rd21];
	setp.eq.s32 	%p10, %r18, 2147483647;
	@%p10 bra 	$L__BB1_13;
	ld.global.u32 	%r19, [%rd30];
	setp.eq.s32 	%p11, %r19, 2147483647;
	@%p11 bra 	$L__BB1_13;
	add.s32 	%r53, %r19, %r18;
	setp.gt.s32 	%p12, %r18, 0;
	min.s32 	%r54, %r53, %r65;
	selp.b32 	%r65, %r54, %r65, %p12;
$L__BB1_13:
	add.s64 	%rd22, %rd9, %rd4;
	ld.global.u32 	%r22, [%rd22];
	setp.eq.s32 	%p13, %r22, 2147483647;
	@%p13 bra 	$L__BB1_16;
	ld.global.u32 	%r23, [%rd30+4];
	setp.eq.s32 	%p14, %r23, 2147483647;
	@%p14 bra 	$L__BB1_16;
	add.s32 	%r55, %r23, %r22;
	setp.gt.s32 	%p15, %r22, 0;
	min.s32 	%r56, %r55, %r65;
	selp.b32 	%r65, %r56, %r65, %p15;
$L__BB1_16:
	add.s32 	%r62, %r62, 4;
	add.s32 	%r61, %r61, %r6;
	add.s64 	%rd30, %rd30, 16;
	setp.ne.s32 	%p16, %r62, 0;
	@%p16 bra 	$L__BB1_4;
$L__BB1_17:
	setp.eq.s32 	%p17, %r3, 0;
	@%p17 bra 	$L__BB1_23;
	mul.wide.u32 	%rd23, %r69, 4;
	add.s64 	%rd31, %rd2, %rd23;
	mad.lo.s32 	%r72, %r69, %r43, %r1;
	neg.s32 	%r71, %r3;
$L__BB1_19:
	.pragma "nounroll";
	mul.wide.s32 	%rd24, %r72, 4;
	add.s64 	%rd25, %rd1, %rd24;
	ld.global.u32 	%r36, [%rd25];
	setp.eq.s32 	%p18, %r36, 2147483647;
	@%p18 bra 	$L__BB1_22;
	ld.global.u32 	%r37, [%rd31];
	setp.eq.s32 	%p19, %r37, 2147483647;
	@%p19 bra 	$L__BB1_22;
	add.s32 	%r57, %r37, %r36;
	setp.gt.s32 	%p20, %r36, 0;
	min.s32 	%r58, %r57, %r65;
	selp.b32 	%r65, %r58, %r65, %p20;
$L__BB1_22:
	add.s64 	%rd31, %rd31, 4;
	add.s32 	%r72, %r72, %r43;
	add.s32 	%r71, %r71, 1;
	setp.ne.s32 	%p21, %r71, 0;
	@%p21 bra 	$L__BB1_19;
$L__BB1_23:
	cvta.to.global.u64 	%rd26, %rd14;
	mul.wide.s32 	%rd27, %r1, 4;
	add.s64 	%rd28, %rd26, %rd27;
	st.global.u32 	[%rd28], %r65;
	ld.global.u32 	%r59, [%rd3];
	setp.ge.s32 	%p22, %r65, %r59;
	@%p22 bra 	$L__BB1_25;
	cvta.to.global.u64 	%rd29, %rd15;
	mov.b32 	%r60, 1;
	st.global.u32 	[%rd29], %r60;
$L__BB1_25:
	ret;

}
	// .globl	_Z25relax_by_vertex_optimizedPKiS0_PiS1_i
.visible .entry _Z25relax_by_vertex_optimizedPKiS0_PiS1_i(
	.param .u64 .ptr .align 1 _Z25relax_by_vertex_optimizedPKiS0_PiS1_i_param_0,
	.param .u64 .ptr .align 1 _Z25relax_by_vertex_optimizedPKiS0_PiS1_i_param_1,
	.param .u64 .ptr .align 1 _Z25relax_by_vertex_optimizedPKiS0_PiS1_i_param_2,
	.param .u64 .ptr .align 1 _Z25relax_by_vertex_optimizedPKiS0_PiS1_i_param_3,
	.param .u32 _Z25relax_by_vertex_optimizedPKiS0_PiS1_i_param_4
)
{
	.reg .pred 	%p<33>;
	.reg .b16 	%rs<30>;
	.reg .b32 	%r<80>;
	.reg .b64 	%rd<34>;

	ld.param.u64 	%rd15, [_Z25relax_by_vertex_optimizedPKiS0_PiS1_i_param_0];
	ld.param.u64 	%rd16, [_Z25relax_by_vertex_optimizedPKiS0_PiS1_i_param_1];
	ld.param.u64 	%rd17, [_Z25relax_by_vertex_optimizedPKiS0_PiS1_i_param_2];
	ld.param.u64 	%rd14, [_Z25relax_by_vertex_optimizedPKiS0_PiS1_i_param_3];
	ld.param.u32 	%r43, [_Z25relax_by_vertex_optimizedPKiS0_PiS1_i_param_4];
	cvta.to.global.u64 	%rd1, %rd15;
	cvta.to.global.u64 	%rd2, %rd17;
	cvta.to.global.u64 	%rd3, %rd16;
	mov.u32 	%r44, %ctaid.x;
	mov.u32 	%r45, %ntid.x;
	mov.u32 	%r46, %tid.x;
	mad.lo.s32 	%r1, %r44, %r45, %r46;
	setp.ge.s32 	%p1, %r1, %r43;
	@%p1 bra 	$L__BB2_26;
	mul.wide.s32 	%rd18, %r1, 4;
	add.s64 	%rd19, %rd3, %rd18;
	ld.global.u32 	%r69, [%rd19];
	setp.lt.s32 	%p2, %r43, 1;
	@%p2 bra 	$L__BB2_25;
	and.b32  	%r3, %r43, 3;
	setp.lt.u32 	%p3, %r43, 4;
	mov.b16 	%rs22, 0;
	mov.b32 	%r73, 0;
	@%p3 bra 	$L__BB2_17;
	and.b32  	%r73, %r43, 2147483644;
	neg.s32 	%r66, %r73;
	shl.b32 	%r6, %r43, 2;
	mul.wide.u32 	%rd4, %r43, 12;
	mul.wide.u32 	%rd5, %r43, 8;
	add.s64 	%rd32, %rd3, 8;
	mul.wide.u32 	%rd7, %r43, 4;
	mov.b16 	%rs22, 0;
	mov.u32 	%r65, %r1;
$L__BB2_4:
	mul.wide.s32 	%rd22, %r65, 4;
	add.s64 	%rd9, %rd1, %rd22;
	ld.global.u32 	%r10, [%rd9];
	setp.eq.s32 	%p4, %r10, 2147483647;
	@%p4 bra 	$L__BB2_7;
	ld.global.u32 	%r49, [%rd32+-8];
	setp.eq.s32 	%p5, %r49, 2147483647;
	xor.b32  	%r50, %r10, 2147483647;
	setp.gt.s32 	%p6, %r49, %r50;
	or.pred  	%p7, %p5, %p6;
	@%p7 bra 	$L__BB2_7;
	add.s32 	%r51, %r49, %r10;
	setp.lt.s32 	%p8, %r51, %r69;
	min.s32 	%r69, %r51, %r69;
	selp.b16 	%rs22, 1, %rs22, %p8;
$L__BB2_7:
	add.s64 	%rd23, %rd9, %rd7;
	ld.global.u32 	%r14, [%rd23];
	setp.eq.s32 	%p9, %r14, 2147483647;
	@%p9 bra 	$L__BB2_10;
	ld.global.u32 	%r52, [%rd32+-4];
	setp.eq.s32 	%p10, %r52, 2147483647;
	xor.b32  	%r53, %r14, 2147483647;
	setp.gt.s32 	%p11, %r52, %r53;
	or.pred  	%p12, %p10, %p11;
	@%p12 bra 	$L__BB2_10;
	add.s32 	%r54, %r52, %r14;
	setp.lt.s32 	%p13, %r54, %r69;
	min.s32 	%r69, %r54, %r69;
	selp.b16 	%rs22, 1, %rs22, %p13;
$L__BB2_10:
	add.s64 	%rd24, %rd9, %rd5;
	ld.global.u32 	%r18, [%rd24];
	setp.eq.s32 	%p14, %r18, 2147483647;
	@%p14 bra 	$L__BB2_13;
	ld.global.u32 	%r55, [%rd32];
	setp.eq.s32 	%p15, %r55, 2147483647;
	xor.b32  	%r56, %r18, 2147483647;
	setp.gt.s32 	%p16, %r55, %r56;
	or.pred  	%p17, %p15, %p16;
	@%p17 bra 	$L__BB2_13;
	add.s32 	%r57, %r55, %r18;
	setp.lt.s32 	%p18, %r57, %r69;
	min.s32 	%r69, %r57, %r69;
	selp.b16 	%rs22, 1, %rs22, %p18;
$L__BB2_13:
	add.s64 	%rd25, %rd9, %rd4;
	ld.global.u32 	%r22, [%rd25];
	setp.eq.s32 	%p19, %r22, 2147483647;
	@%p19 bra 	$L__BB2_16;
	ld.global.u32 	%r58, [%rd32+4];
	setp.eq.s32 	%p20, %r58, 2147483647;
	xor.b32  	%r59, %r22, 2147483647;
	setp.gt.s32 	%p21, %r58, %r59;
	or.pred  	%p22, %p20, %p21;
	@%p22 bra 	$L__BB2_16;
	add.s32 	%r60, %r58, %r22;
	setp.lt.s32 	%p23, %r60, %r69;
	min.s32 	%r69, %r60, %r69;
	selp.b16 	%rs22, 1, %rs22, %p23;
$L__BB2_16:
	add.s32 	%r66, %r66, 4;
	add.s32 	%r65, %r65, %r6;
	add.s64 	%rd32, %rd32, 16;
	setp.ne.s32 	%p24, %r66, 0;
	@%p24 bra 	$L__BB2_4;
$L__BB2_17:
	setp.eq.s32 	%p25, %r3, 0;
	@%p25 bra 	$L__BB2_23;
	mul.wide.u32 	%rd26, %r73, 4;
	add.s64 	%rd33, %rd3, %rd26;
	mad.lo.s32 	%r76, %r73, %r43, %r1;
	neg.s32 	%r75, %r3;
$L__BB2_19:
	.pragma "nounroll";
	mul.wide.s32 	%rd27, %r76, 4;
	add.s64 	%rd28, %rd1, %rd27;
	ld.global.u32 	%r36, [%rd28];
	setp.eq.s32 	%p26, %r36, 2147483647;
	@%p26 bra 	$L__BB2_22;
	ld.global.u32 	%r61, [%rd33];
	setp.eq.s32 	%p27, %r61, 2147483647;
	xor.b32  	%r62, %r36, 2147483647;
	setp.gt.s32 	%p28, %r61, %r62;
	or.pred  	%p29, %p27, %p28;
	@%p29 bra 	$L__BB2_22;
	add.s32 	%r63, %r61, %r36;
	setp.lt.s32 	%p30, %r63, %r69;
	min.s32 	%r69, %r63, %r69;
	selp.b16 	%rs22, 1, %rs22, %p30;
$L__BB2_22:
	add.s64 	%rd33, %rd33, 4;
	add.s32 	%r76, %r76, %r43;
	add.s32 	%r75, %r75, 1;
	setp.ne.s32 	%p31, %r75, 0;
	@%p31 bra 	$L__BB2_19;
$L__BB2_23:
	and.b16  	%rs19, %rs22, 255;
	setp.eq.s16 	%p32, %rs19, 0;
	add.s64 	%rd30, %rd2, %rd18;
	st.global.u32 	[%rd30], %r69;
	@%p32 bra 	$L__BB2_26;
	cvta.to.global.u64 	%rd31, %rd14;
	mov.b32 	%r64, 1;
	st.global.u32 	[%rd31], %r64;
	bra.uni 	$L__BB2_26;
$L__BB2_25:
	add.s64 	%rd21, %rd2, %rd18;
	st.global.u32 	[%rd21], %r69;
$L__BB2_26:
	ret;

}


// ===== COMPILED SASS (sm_100) =====

	.target	sm_100

	.elftype	@"ET_EXEC"


//--------------------- .note.nv.tkinfo           --------------------------
	.section	.note.nv.tkinfo,"",@"SHT_NOTE"
	.sectionflags	@"SHF_NOTE_NV_TKINFO"
	.tkinfo
        /*0018*/ 	.word	0x00000002
        /*0030*/ 	.string	""
        /*0030*/ 	.string	"ptxas"
        /*0030*/ 	.string	"Cuda compilation tools, release 13.0, V13.0.88"
        /*0030*/ 	.string	"Build cuda_13.0.r13.0/compiler.36424714_0"
        /*0030*/ 	.string	"-arch sm_100 -m 64 "



//--------------------- .note.nv.cuinfo           --------------------------
	.section	.note.nv.cuinfo,"",@"SHT_NOTE"
	.sectionflags	@"SHF_NOTE_NV_CUINFO"
        /*0018*/ 	.short	0x0002
        /*001a*/ 	.short	0x0064
        /*001c*/ 	.short	0x0082
	.zero		2


//--------------------- .nv.info                  --------------------------
	.section	.nv.info,"",@"SHT_CUDA_INFO"
	.align	4


	//----- nvinfo : EIATTR_REGCOUNT
	.align		4
        /*0000*/ 	.byte	0x04, 0x2f
        /*0002*/ 	.short	(.L_1 - .L_0)
	.align		4
.L_0:
        /*0004*/ 	.word	index@(_Z11init_kernelPiii)
        /*0008*/ 	.word	0x00000008


	//----- nvinfo : EIATTR_FRAME_SIZE
	.align		4
.L_1:
        /*000c*/ 	.byte	0x04, 0x11
        /*000e*/ 	.short	(.L_3 - .L_2)
	.align		4
.L_2:
        /*0010*/ 	.word	index@(_Z11init_kernelPiii)
        /*0014*/ 	.word	0x00000000


	//----- nvinfo : EIATTR_REGCOUNT
	.align		4
.L_3:
        /*0018*/ 	.byte	0x04, 0x2f
        /*001a*/ 	.short	(.L_5 - .L_4)
	.align		4
.L_4:
        /*001c*/ 	.word	index@(_Z15relax_by_vertexPKiS0_PiS1_i)
        /*0020*/ 	.word	0x0000001c


	//----- nvinfo : EIATTR_FRAME_SIZE
	.align		4
.L_5:
        /*0024*/ 	.byte	0x04, 0x11
        /*0026*/ 	.short	(.L_7 - .L_6)
	.align		4
.L_6:
        /*0028*/ 	.word	index@(_Z15relax_by_vertexPKiS0_PiS1_i)
        /*002c*/ 	.word	0x00000000


	//----- nvinfo : EIATTR_REGCOUNT
	.align		4
.L_7:
        /*0030*/ 	.byte	0x04, 0x2f
        /*0032*/ 	.short	(.L_9 - .L_8)
	.align		4
.L_8:
        /*0034*/ 	.word	index@(_Z25relax_by_vertex_optimizedPKiS0_PiS1_i)
        /*0038*/ 	.word	0x00000019


	//----- nvinfo : EIATTR_FRAME_SIZE
	.align		4
.L_9:
        /*003c*/ 	.byte	0x04, 0x11
        /*003e*/ 	.short	(.L_11 - .L_10)
	.align		4
.L_10:
        /*0040*/ 	.word	index@(_Z25relax_by_vertex_optimizedPKiS0_PiS1_i)
        /*0044*/ 	.word	0x00000000


	//----- nvinfo : EIATTR_MIN_STACK_SIZE
	.align		4
.L_11:
        /*0048*/ 	.byte	0x04, 0x12
        /*004a*/ 	.short	(.L_13 - .L_12)
	.align		4
.L_12:
        /*004c*/ 	.word	index@(_Z25relax_by_vertex_optimizedPKiS0_PiS1_i)
        /*0050*/ 	.word	0x00000000


	//----- nvinfo : EIATTR_MIN_STACK_SIZE
	.align		4
.L_13:
        /*0054*/ 	.byte	0x04, 0x12
        /*0056*/ 	.short	(.L_15 - .L_14)
	.align		4
.L_14:
        /*0058*/ 	.word	index@(_Z15relax_by_vertexPKiS0_PiS1_i)
        /*005c*/ 	.word	0x00000000


	//----- nvinfo : EIATTR_MIN_STACK_SIZE
	.align		4
.L_15:
        /*0060*/ 	.byte	0x04, 0x12
        /*0062*/ 	.short	(.L_17 - .L_16)
	.align		4
.L_16:
        /*0064*/ 	.word	index@(_Z11init_kernelPiii)
        /*0068*/ 	.word	0x00000000
.L_17:


//--------------------- .nv.compat                --------------------------
	.section	.nv.compat,"",@"SHT_CUDA_COMPAT_INFO"
	.align	4
        /*0000*/ 	.byte	0x02, 0x09, 0x00, 0x00, 0x02, 0x02, 0x01, 0x00, 0x02, 0x05, 0x05, 0x00, 0x03, 0x07, 0x01, 0x01
        /*0010*/ 	.byte	0x02, 0x03, 0x00, 0x00, 0x02, 0x06, 0x01, 0x00, 0x04, 0x0b, 0x08, 0x00, 0x09, 0x00, 0x00, 0x00
        /*0020*/ 	.byte	0x00, 0x00, 0x00, 0x00


//--------------------- .nv.info._Z25relax_by_vertex_optimizedPKiS0_PiS1_i --------------------------
	.section	.nv.info._Z25relax_by_vertex_optimizedPKiS0_PiS1_i,"",@"SHT_CUDA_INFO"
	.sectionflags	@""
	.align	4


	//----- nvinfo : EIATTR_CUDA_API_VERSION
	.align		4
        /*0000*/ 	.byte	0x04, 0x37
        /*0002*/ 	.short	(.L_19 - .L_18)
.L_18:
        /*0004*/ 	.word	0x00000082


	//----- nvinfo : EIATTR_KPARAM_INFO
	.align		4
.L_19:
        /*0008*/ 	.byte	0x04, 0x17
        /*000a*/ 	.short	(.L_21 - .L_20)
.L_20:
        /*000c*/ 	.word	0x00000000
        /*0010*/ 	.short	0x0004
        /*0012*/ 	.short	0x0020
        /*0014*/ 	.byte	0x00, 0xf0, 0x11, 0x00


	//----- nvinfo : EIATTR_KPARAM_INFO
	.align		4
.L_21:
        /*0018*/ 	.byte	0x04, 0x17
        /*001a*/ 	.short	(.L_23 - .L_22)
.L_22:
        /*001c*/ 	.word	0x00000000
        /*0020*/ 	.short	0x0003
        /*0022*/ 	.short	0x0018
        /*0024*/ 	.byte	0x00, 0xf5, 0x21, 0x00


	//----- nvinfo : EIATTR_KPARAM_INFO
	.align		4
.L_23:
        /*0028*/ 	.byte	0x04, 0x17
        /*002a*/ 	.short	(.L_25 - .L_24)
.L_24:
        /*002c*/ 	.word	0x00000000
        /*0030*/ 	.short	0x0002
        /*0032*/ 	.short	0x0010
        /*0034*/ 	.byte	0x00, 0xf5, 0x21, 0x00


	//----- nvinfo : EIATTR_KPARAM_INFO
	.align		4
.L_25:
        /*0038*/ 	.byte	0x04, 0x17
        /*003a*/ 	.short	(.L_27 - .L_26)
.L_26:
        /*003c*/ 	.word	0x00000000
        /*0040*/ 	.short	0x0001
        /*0042*/ 	.short	0x0008
        /*0044*/ 	.byte	0x00, 0xf5, 0x21, 0x00


	//----- nvinfo : EIATTR_KPARAM_INFO
	.align		4
.L_27:
        /*0048*/ 	.byte	0x04, 0x17
        /*004a*/ 	.short	(.L_29 - .L_28)
.L_28:
        /*004c*/ 	.word	0x00000000
        /*0050*/ 	.short	0x0000
        /*0052*/ 	.short	0x0000
        /*0054*/ 	.byte	0x00, 0xf5, 0x21, 0x00


	//----- nvinfo : EIATTR_SPARSE_MMA_MASK
	.align		4
.L_29:
        /*0058*/ 	.byte	0x03, 0x50
        /*005a*/ 	.short	0x0000


	//----- nvinfo : EIATTR_MAXREG_COUNT
	.align		4
        /*005c*/ 	.byte	0x03, 0x1b
        /*005e*/ 	.short	0x00ff


	//----- nvinfo : EIATTR_MERCURY_ISA_VERSION
	.align		4
        /*0060*/ 	.byte	0x03, 0x5f
        /*0062*/ 	.short	0x0101


	//----- nvinfo : EIATTR_VRC_CTA_INIT_COUNT
	.align		4
        /*0064*/ 	.byte	0x02, 0x4a
	.zero		1
	.zero		1


	//----- nvinfo : EIATTR_EXIT_INSTR_OFFSETS
	.align		4
        /*0068*/ 	.byte	0x04, 0x1c
        /*006a*/ 	.short	(.L_31 - .L_30)


	//   ....[0]....
.L_30:
        /*006c*/ 	.word	0x00000080


	//   ....[1]....
        /*0070*/ 	.word	0x00000890


	//   ....[2]....
        /*0074*/ 	.word	0x000008d0


	//   ....[3]....
        /*0078*/ 	.word	0x00000910


	//----- nvinfo : EIATTR_CRS_STACK_SIZE
	.align		4
.L_31:
        /*007c*/ 	.byte	0x04, 0x1e
        /*007e*/ 	.short	(.L_33 - .L_32)
.L_32:
        /*0080*/ 	.word	0x00000000


	//----- nvinfo : EIATTR_CBANK_PARAM_SIZE
	.align		4
.L_33:
        /*0084*/ 	.byte	0x03, 0x19
        /*0086*/ 	.short	0x0024


	//----- nvinfo : EIATTR_PARAM_CBANK
	.align		4
        /*0088*/ 	.byte	0x04, 0x0a
        /*008a*/ 	.short	(.L_35 - .L_34)
	.align		4
.L_34:
        /*008c*/ 	.word	index@(.nv.constant0._Z25relax_by_vertex_optimizedPKiS0_PiS1_i)
        /*0090*/ 	.short	0x0380
        /*0092*/ 	.short	0x0024


	//----- nvinfo : EIATTR_SW_WAR
	.align		4
.L_35:
        /*0094*/ 	.byte	0x04, 0x36
        /*0096*/ 	.short	(.L_37 - .L_36)
.L_36:
        /*0098*/ 	.word	0x00000008
.L_37:


//--------------------- .nv.info._Z15relax_by_vertexPKiS0_PiS1_i --------------------------
	.section	.nv.info._Z15relax_by_vertexPKiS0_PiS1_i,"",@"SHT_CUDA_INFO"
	.sectionflags	@""
	.align	4


	//----- nvinfo : EIATTR_CUDA_API_VERSION
	.align		4
        /*0000*/ 	.byte	0x04, 0x37
        /*0002*/ 	.short	(.L_39 - .L_38)
.L_38:
        /*0004*/ 	.word	0x00000082


	//----- nvinfo : EIATTR_KPARAM_INFO
	.align		4
.L_39:
        /*0008*/ 	.byte	0x04, 0x17
        /*000a*/ 	.short	(.L_41 - .L_40)
.L_40:
        /*000c*/ 	.word	0x00000000
        /*0010*/ 	.short	0x0004
        /*0012*/ 	.short	0x0020
        /*0014*/ 	.byte	0x00, 0xf0, 0x11, 0x00


	//----- nvinfo : EIATTR_KPARAM_INFO
	.align		4
.L_41:
        /*0018*/ 	.byte	0x04, 0x17
        /*001a*/ 	.short	(.L_43 - .L_42)
.L_42:
        /*001c*/ 	.word	0x00000000
        /*0020*/ 	.short	0x0003
        /*0022*/ 	.short	0x0018
        /*0024*/ 	.byte	0x00, 0xf5, 0x21, 0x00


	//----- nvinfo : EIATTR_KPARAM_INFO
	.align		4
.L_43:
        /*0028*/ 	.byte	0x04, 0x17
        /*002a*/ 	.short	(.L_45 - .L_44)
.L_44:
        /*002c*/ 	.word	0x00000000
        /*0030*/ 	.short	0x0002
        /*0032*/ 	.short	0x0010
        /*0034*/ 	.byte	0x00, 0xf5, 0x21, 0x00


	//----- nvinfo : EIATTR_KPARAM_INFO
	.align		4
.L_45:
        /*0038*/ 	.byte	0x04, 0x17
        /*003a*/ 	.short	(.L_47 - .L_46)
.L_46:
        /*003c*/ 	.word	0x00000000
        /*0040*/ 	.short	0x0001
        /*0042*/ 	.short	0x0008
        /*0044*/ 	.byte	0x00, 0xf5, 0x21, 0x00


	//----- nvinfo : EIATTR_KPARAM_INFO
	.align		4
.L_47:
        /*0048*/ 	.byte	0x04, 0x17
        /*004a*/ 	.short	(.L_49 - .L_48)
.L_48:
        /*004c*/ 	.word	0x00000000
        /*0050*/ 	.short	0x0000
        /*0052*/ 	.short	0x0000
        /*0054*/ 	.byte	0x00, 0xf5, 0x21, 0x00


	//----- nvinfo : EIATTR_SPARSE_MMA_MASK
	.align		4
.L_49:
        /*0058*/ 	.byte	0x03, 0x50
        /*005a*/ 	.short	0x0000


	//----- nvinfo : EIATTR_MAXREG_COUNT
	.align		4
        /*005c*/ 	.byte	0x03, 0x1b
        /*005e*/ 	.short	0x00ff


	//----- nvinfo : EIATTR_MERCURY_ISA_VERSION
	.align		4
        /*0060*/ 	.byte	0x03, 0x5f
        /*0062*/ 	.short	0x0101


	//----- nvinfo : EIATTR_VRC_CTA_INIT_COUNT
	.align		4
        /*0064*/ 	.byte	0x02, 0x4a
	.zero		1
	.zero		1


	//----- nvinfo : EIATTR_EXIT_INSTR_OFFSETS
	.align		4
        /*0068*/ 	.byte	0x04, 0x1c
        /*006a*/ 	.short	(.L_51 - .L_50)


	//   ....[0]....
.L_50:
        /*006c*/ 	.word	0x00000080


	//   ....[1]....
        /*0070*/ 	.word	0x00000740


	//   ....[2]....
        /*0074*/ 	.word	0x00000780


	//----- nvinfo : EIATTR_CRS_STACK_SIZE
	.align		4
.L_51:
        /*0078*/ 	.byte	0x04, 0x1e
        /*007a*/ 	.short	(.L_53 - .L_52)
.L_52:
        /*007c*/ 	.word	0x00000000


	//----- nvinfo : EIATTR_CBANK_PARAM_SIZE
	.align		4
.L_53:
        /*0080*/ 	.byte	0x03, 0x19
        /*0082*/ 	.short	0x0024


	//----- nvinfo : EIATTR_PARAM_CBANK
	.align		4
        /*0084*/ 	.byte	0x04, 0x0a
        /*0086*/ 	.short	(.L_55 - .L_54)
	.align		4
.L_54:
        /*0088*/ 	.word	index@(.nv.constant0._Z15relax_by_vertexPKiS0_PiS1_i)
        /*008c*/ 	.short	0x0380
        /*008e*/ 	.short	0x0024


	//----- nvinfo : EIATTR_SW_WAR
	.align		4
.L_55:
        /*0090*/ 	.byte	0x04, 0x36
        /*0092*/ 	.short	(.L_57 - .L_56)
.L_56:
        /*0094*/ 	.word	0x00000008
.L_57:


//--------------------- .nv.info._Z11init_kernelPiii --------------------------
	.section	.nv.info._Z11init_kernelPiii,"",@"SHT_CUDA_INFO"
	.sectionflags	@""
	.align	4


	//----- nvinfo : EIATTR_CUDA_API_VERSION
	.align		4
        /*0000*/ 	.byte	0x04, 0x37
        /*0002*/ 	.short	(.L_59 - .L_58)
.L_58:
        /*0004*/ 	.word	0x00000082


	//----- nvinfo : EIATTR_KPARAM_INFO
	.align		4
.L_59:
        /*0008*/ 	.byte	0x04, 0x17
        /*000a*/ 	.short	(.L_61 - .L_60)
.L_60:
        /*000c*/ 	.word	0x00000000
        /*0010*/ 	.short	0x0002
        /*0012*/ 	.short	0x000c
        /*0014*/ 	.byte	0x00, 0xf0, 0x11, 0x00


	//----- nvinfo : EIATTR_KPARAM_INFO
	.align		4
.L_61:
        /*0018*/ 	.byte	0x04, 0x17
        /*001a*/ 	.short	(.L_63 - .L_62)
.L_62:
        /*001c*/ 	.word	0x00000000
        /*0020*/ 	.short	0x0001
        /*0022*/ 	.short	0x0008
        /*0024*/ 	.byte	0x00, 0xf0, 0x11, 0x00


	//----- nvinfo : EIATTR_KPARAM_INFO
	.align		4
.L_63:
        /*0028*/ 	.byte	0x04, 0x17
        /*002a*/ 	.short	(.L_65 - .L_64)
.L_64:
        /*002c*/ 	.word	0x00000000
        /*0030*/ 	.short	0x0000
        /*0032*/ 	.short	0x0000
        /*0034*/ 	.byte	0x00, 0xf5, 0x21, 0x00


	//----- nvinfo : EIATTR_SPARSE_MMA_MASK
	.align		4
.L_65:
        /*0038*/ 	.byte	0x03, 0x50
        /*003a*/ 	.short	0x0000


	//----- nvinfo : EIATTR_MAXREG_COUNT
	.align		4
        /*003c*/ 	.byte	0x03, 0x1b
        /*003e*/ 	.short	0x00ff


	//----- nvinfo : EIATTR_MERCURY_ISA_VERSION
	.align		4
        /*0040*/ 	.byte	0x03, 0x5f
        /*0042*/ 	.short	0x0101


	//----- nvinfo : EIATTR_VRC_CTA_INIT_COUNT
	.align		4
        /*0044*/ 	.byte	0x02, 0x4a
	.zero		1
	.zero		1


	//----- nvinfo : EIATTR_EXIT_INSTR_OFFSETS
	.align		4
        /*0048*/ 	.byte	0x04, 0x1c
        /*004a*/ 	.short	(.L_67 - .L_66)


	//   ....[0]....
.L_66:
        /*004c*/ 	.word	0x00000070


	//   ....[1]....
        /*0050*/ 	.word	0x000000f0


	//----- nvinfo : EIATTR_CBANK_PARAM_SIZE
	.align		4
.L_67:
        /*0054*/ 	.byte	0x03, 0x19
        /*0056*/ 	.short	0x0010


	//----- nvinfo : EIATTR_PARAM_CBANK
	.align		4
        /*0058*/ 	.byte	0x04, 0x0a
        /*005a*/ 	.short	(.L_69 - .L_68)
	.align		4
.L_68:
        /*005c*/ 	.word	index@(.nv.constant0._Z11init_kernelPiii)
        /*0060*/ 	.short	0x0380
        /*0062*/ 	.short	0x0010


	//----- nvinfo : EIATTR_SW_WAR
	.align		4
.L_69:
        /*0064*/ 	.byte	0x04, 0x36
        /*0066*/ 	.short	(.L_71 - .L_70)
.L_70:
        /*0068*/ 	.word	0x00000008
.L_71:


//--------------------- .nv.callgraph             --------------------------
	.section	.nv.callgraph,"",@"SHT_CUDA_CALLGRAPH"
	.align	4
	.sectionentsize	8
	.align		4
        /*0000*/ 	.word	0x00000000
	.align		4
        /*0004*/ 	.word	0xffffffff
	.align		4
        /*0008*/ 	.word	0x00000000
	.align		4
        /*000c*/ 	.word	0xfffffffe
	.align		4
        /*0010*/ 	.word	0x00000000
	.align		4
        /*0014*/ 	.word	0xfffffffd
	.align		4
        /*0018*/ 	.word	0x00000000
	.align		4
        /*001c*/ 	.word	0xfffffffc


//--------------------- .text._Z25relax_by_vertex_optimizedPKiS0_PiS1_i --------------------------
	.section	.text._Z25relax_by_vertex_optimizedPKiS0_PiS1_i,"ax",@progbits
	.align	128
        .global         _Z25relax_by_vertex_optimizedPKiS0_PiS1_i
        .type           _Z25relax_by_vertex_optimizedPKiS0_PiS1_i,@function
        .size           _Z25relax_by_vertex_optimizedPKiS0_PiS1_i,(.L_x_32 - _Z25relax_by_vertex_optimizedPKiS0_PiS1_i)
        .other          _Z25relax_by_vertex_optimizedPKiS0_PiS1_i,@"STO_CUDA_ENTRY STV_DEFAULT"
_Z25relax_by_vertex_optimizedPKiS0_PiS1_i:
.text._Z25relax_by_vertex_optimizedPKiS0_PiS1_i:
[----:B------:R-:W-:Y:S01]  /*0000*/  LDC R1, c[0x0][0x37c] ;  /* 0x0000df00ff017b82 */ /* 0x000fe20000000800 */
[----:B------:R-:W0:Y:S07]  /*0010*/  S2R R3, SR_TID.X ;  /* 0x0000000000037919 */ /* 0x000e2e0000002100 */
[----:B------:R-:W0:Y:S01]  /*0020*/  S2UR UR4, SR_CTAID.X ;  /* 0x00000000000479c3 */ /* 0x000e220000002500 */
[----:B------:R-:W1:Y:S07]  /*0030*/  LDCU UR5, c[0x0][0x3a0] ;  /* 0x00007400ff0577ac */ /* 0x000e6e0008000800 */
[----:B------:R-:W0:Y:S01]  /*0040*/  LDC R0, c[0x0][0x360] ;  /* 0x0000d800ff007b82 */ /* 0x000e220000000800 */
[----:B-1----:R-:W-:-:S02]  /*0050*/  IMAD.U32 R9, RZ, RZ, UR5 ;  /* 0x00000005ff097e24 */ /* 0x002fc4000f8e00ff */
[----:B0-----:R-:W-:-:S05]  /*0060*/  IMAD R0, R0, UR4, R3 ;  /* 0x0000000400007c24 */ /* 0x001fca000f8e0203 */
[----:B------:R-:W-:-:S13]  /*0070*/  ISETP.GE.AND P0, PT, R0, R9, PT ;  /* 0x000000090000720c */ /* 0x000fda0003f06270 */
[----:B------:R-:W-:Y:S05]  /*0080*/  @P0 EXIT ;  /* 0x000000000000094d */ /* 0x000fea0003800000 */
[----:B------:R-:W0:Y:S01]  /*0090*/  LDC.64 R6, c[0x0][0x388] ;  /* 0x0000e200ff067b82 */ /* 0x000e220000000a00 */
[----:B------:R-:W1:Y:S01]  /*00a0*/  LDCU.64 UR6, c[0x0][0x358] ;  /* 0x00006b00ff0677ac */ /* 0x000e620008000a00 */
[----:B0-----:R-:W-:-:S06]  /*00b0*/  IMAD.WIDE R6, R0, 0x4, R6 ;  /* 0x0000000400067825 */ /* 0x001fcc00078e0206 */
[----:B-1----:R0:W5:Y:S01]  /*00c0*/  LDG.E R6, desc[UR6][R6.64] ;  /* 0x0000000606067981 */ /* 0x002162000c1e1900 */
[----:B------:R-:W-:-:S13]  /*00d0*/  ISETP.GE.AND P0, PT, R9, 0x1, PT ;  /* 0x000000010900780c */ /* 0x000fda0003f06270 */
[----:B0-----:R-:W-:Y:S05]  /*00e0*/  @!P0 BRA `(.L_x_0) ;  /* 0x0000000400fc8947 */ /* 0x001fea0003800000 */
[C---:B------:R-:W-:Y:S01]  /*00f0*/  ISETP.GE.U32.AND P0, PT, R9.reuse, 0x4, PT ;  /* 0x000000040900780c */ /* 0x040fe20003f06070 */
[----:B------:R-:W-:Y:S01]  /*0100*/  IMAD.MOV.U32 R10, RZ, RZ, RZ ;  /* 0x000000ffff0a7224 */ /* 0x000fe200078e00ff */
[----:B------:R-:W-:Y:S02]  /*0110*/  LOP3.LUT R8, R9, 0x3, RZ, 0xc0, !PT ;  /* 0x0000000309087812 */ /* 0x000fe400078ec0ff */
[----:B------:R-:W-:-:S09]  /*0120*/  PRMT R7, RZ, 0x7610, R7 ;  /* 0x00007610ff077816 */ /* 0x000fd20000000007 */
[----:B------:R-:W-:Y:S05]  /*0130*/  @!P0 BRA `(.L_x_1) ;  /* 0x0000000400408947 */ /* 0x000fea0003800000 */
[----:B------:R-:W0:Y:S01]  /*0140*/  LDCU.64 UR4, c[0x0][0x388] ;  /* 0x00007100ff0477ac */ /* 0x000e220008000a00 */
[----:B------:R-:W1:Y:S01]  /*0150*/  LDC R11, c[0x0][0x3a0] ;  /* 0x0000e800ff0b7b82 */ /* 0x000e620000000800 */
[----:B------:R-:W-:Y:S01]  /*0160*/  LOP3.LUT R10, R9, 0x7ffffffc, RZ, 0xc0, !PT ;  /* 0x7ffffffc090a7812 */ /* 0x000fe200078ec0ff */
[----:B------:R-:W-:Y:S01]  /*0170*/  IMAD.MOV.U32 R12, RZ, RZ, R0 ;  /* 0x000000ffff0c7224 */ /* 0x000fe200078e0000 */
[----:B------:R-:W-:-:S03]  /*0180*/  PRMT R7, RZ, 0x7610, R7 ;  /* 0x00007610ff077816 */ /* 0x000fc60000000007 */
[----:B------:R-:W-:Y:S02]  /*0190*/  IMAD.MOV R13, RZ, RZ, -R10 ;  /* 0x000000ffff0d7224 */ /* 0x000fe400078e0a0a */
[----:B------:R-:W2:Y:S01]  /*01a0*/  LDC.64 R2, c[0x0][0x380] ;  /* 0x0000e000ff027b82 */ /* 0x000ea20000000a00 */
[----:B0-----:R-:W-:-:S04]  /*01b0*/  UIADD3 UR4, UP0, UPT, UR4, 0x8, URZ ;  /* 0x0000000804047890 */ /* 0x001fc8000ff1e0ff */
[----:B------:R-:W-:Y:S02]  /*01c0*/  UIADD3.X UR5, UPT, UPT, URZ, UR5, URZ, UP0, !UPT ;  /* 0x00000005ff057290 */ /* 0x000fe400087fe4ff */
[----:B------:R-:W-:-:S04]  /*01d0*/  IMAD.U32 R21, RZ, RZ, UR4 ;  /* 0x00000004ff157e24 */ /* 0x000fc8000f8e00ff */
[----:B------:R-:W-:-:S07]  /*01e0*/  IMAD.U32 R22, RZ, RZ, UR5 ;  /* 0x00000005ff167e24 */ /* 0x000fce000f8e00ff */
.L_x_10:
[----:B--2---:R-:W-:-:S04]  /*01f0*/  IMAD.WIDE R14, R12, 0x4, R2 ;  /* 0x000000040c0e7825 */ /* 0x004fc800078e0202 */
[----:B-1----:R-:W-:-:S04]  /*0200*/  IMAD.MOV.U32 R9, RZ, RZ, R11 ;  /* 0x000000ffff097224 */ /* 0x002fc800078e000b */
[----:B------:R-:W-:-:S04]  /*0210*/  IMAD.WIDE.U32 R16, R9, 0x4, R14 ;  /* 0x0000000409107825 */ /* 0x000fc800078e000e */
[C-C-:B------:R-:W-:Y:S02]  /*0220*/  IMAD.WIDE.U32 R18, R9.reuse, 0x8, R14.reuse ;  /* 0x0000000809127825 */ /* 0x140fe400078e000e */
[----:B------:R-:W2:Y:S02]  /*0230*/  LDG.E R17, desc[UR6][R16.64] ;  /* 0x0000000610117981 */ /* 0x000ea4000c1e1900 */
[----:B------:R-:W-:Y:S02]  /*0240*/  IMAD.WIDE.U32 R4, R9, 0xc, R14 ;  /* 0x0000000c09047825 */ /* 0x000fe400078e000e */
[----:B------:R-:W3:Y:S04]  /*0250*/  LDG.E R15, desc[UR6][R14.64] ;  /* 0x000000060e0f7981 */ /* 0x000ee8000c1e1900 */
[----:B------:R-:W4:Y:S04]  /*0260*/  LDG.E R18, desc[UR6][R18.64] ;  /* 0x0000000612127981 */ /* 0x000f28000c1e1900 */
[----:B------:R0:W4:Y:S01]  /*0270*/  LDG.E R20, desc[UR6][R4.64] ;  /* 0x0000000604147981 */ /* 0x000122000c1e1900 */
[----:B------:R-:W-:Y:S01]  /*0280*/  VIADD R13, R13, 0x4 ;  /* 0x000000040d0d7836 */ /* 0x000fe20000000000 */
[----:B------:R-:W-:Y:S04]  /*0290*/  BSSY.RECONVERGENT B0, `(.L_x_2) ;  /* 0x0000012000007945 */ /* 0x000fe80003800200 */
[----:B------:R-:W-:Y:S01]  /*02a0*/  ISETP.NE.AND P1, PT, R13, RZ, PT ;  /* 0x000000ff0d00720c */ /* 0x000fe20003f25270 */
[----:B0-----:R-:W-:-:S02]  /*02b0*/  IMAD.MOV.U32 R4, RZ, RZ, R21 ;  /* 0x000000ffff047224 */ /* 0x001fc400078e0015 */
[----:B------:R-:W-:Y:S01]  /*02c0*/  IMAD.MOV.U32 R5, RZ, RZ, R22 ;  /* 0x000000ffff057224 */ /* 0x000fe200078e0016 */
[----:B---3--:R-:W-:Y:S02]  /*02d0*/  ISETP.NE.AND P0, PT, R15, 0x7fffffff, PT ;  /* 0x7fffffff0f00780c */ /* 0x008fe40003f05270 */
[----:B--2---:R-:W-:Y:S02]  /*02e0*/  ISETP.NE.AND P4, PT, R17, 0x7fffffff, PT ;  /* 0x7fffffff1100780c */ /* 0x004fe40003f85270 */
[----:B----4-:R-:W-:Y:S02]  /*02f0*/  ISETP.NE.AND P2, PT, R18, 0x7fffffff, PT ;  /* 0x7fffffff1200780c */ /* 0x010fe40003f45270 */
[----:B------:R-:W-:-:S07]  /*0300*/  ISETP.NE.AND P3, PT, R20, 0x7fffffff, PT ;  /* 0x7fffffff1400780c */ /* 0x000fce0003f65270 */
[----:B------:R-:W-:Y:S06]  /*0310*/  @!P0 BRA `(.L_x_3) ;  /* 0x0000000000248947 */ /* 0x000fec0003800000 */
[----:B------:R-:W2:Y:S01]  /*0320*/  LDG.E R16, desc[UR6][R4.64+-0x8] ;  /* 0xfffff80604107981 */ /* 0x000ea2000c1e1900 */
[----:B------:R-:W-:-:S04]  /*0330*/  LOP3.LUT R14, R15, 0x7fffffff, RZ, 0x3c, !PT ;  /* 0x7fffffff0f0e7812 */ /* 0x000fc800078e3cff */
[----:B--2---:R-:W-:-:S04]  /*0340*/  ISETP.GT.AND P0, PT, R16, R14, PT ;  /* 0x0000000e1000720c */ /* 0x004fc80003f04270 */
[----:B------:R-:W-:-:S13]  /*0350*/  ISETP.EQ.OR P0, PT, R16, 0x7fffffff, P0 ;  /* 0x7fffffff1000780c */ /* 0x000fda0000702670 */
[----:B------:R-:W-:-:S05]  /*0360*/  @!P0 IMAD.IADD R15, R15, 0x1, R16 ;  /* 0x000000010f0f8824 */ /* 0x000fca00078e0210 */
[----:B-----5:R-:W-:Y:S02]  /*0370*/  @!P0 ISETP.GE.AND P5, PT, R15, R6, PT ;  /* 0x000000060f00820c */ /* 0x020fe40003fa6270 */
[----:B------:R-:W-:Y:S02]  /*0380*/  @!P0 VIMNMX R6, PT, PT, R6, R15, PT ;  /* 0x0000000f06068248 */ /* 0x000fe40003fe0100 */
[----:B------:R-:W-:-:S04]  /*0390*/  @!P0 SEL R14, R7, 0x1, P5 ;  /* 0x00000001070e8807 */ /* 0x000fc80002800000 */
[----:B------:R-:W-:-:S07]  /*03a0*/  @!P0 PRMT R7, R14, 0x7610, R7 ;  /* 0x000076100e078816 */ /* 0x000fce0000000007 */
.L_x_3:
[----:B------:R-:W-:Y:S05]  /*03b0*/  BSYNC.RECONVERGENT B0 ;  /* 0x0000000000007941 */ /* 0x000fea0003800200 */
.L_x_2:
[----:B------:R-:W-:Y:S04]  /*03c0*/  BSSY.RECONVERGENT B0, `(.L_x_4) ;  /* 0x000000b000007945 */ /* 0x000fe80003800200 */
[----:B------:R-:W-:Y:S05]  /*03d0*/  @!P4 BRA `(.L_x_5) ;  /* 0x000000000024c947 */ /* 0x000fea0003800000 */
        /* <DEDUP_REMOVED lines=9> */
.L_x_5:
[----:B------:R-:W-:Y:S05]  /*0470*/  BSYNC.RECONVERGENT B0 ;  /* 0x0000000000007941 */ /* 0x000fea0003800200 */
.L_x_4:
        /* <DEDUP_REMOVED lines=11> */
.L_x_7:
[----:B------:R-:W-:Y:S05]  /*0530*/  BSYNC.RECONVERGENT B0 ;  /* 0x0000000000007941 */ /* 0x000fea0003800200 */
.L_x_6:
        /* <DEDUP_REMOVED lines=11> */
.L_x_9:
[----:B------:R-:W-:Y:S05]  /*05f0*/  BSYNC.RECONVERGENT B0 ;  /* 0x0000000000007941 */ /* 0x000fea0003800200 */
.L_x_8:
[----:B------:R-:W-:Y:S01]  /*0600*/  IADD3 R21, P0, PT, R4, 0x10, RZ ;  /* 0x0000001004157810 */ /* 0x000fe20007f1e0ff */
[----:B------:R-:W-:-:S04]  /*0610*/  IMAD R12, R9, 0x4, R12 ;  /* 0x00000004090c7824 */ /* 0x000fc800078e020c */
[----:B------:R-:W-:Y:S01]  /*0620*/  IMAD.X R22, RZ, RZ, R5, P0 ;  /* 0x000000ffff167224 */ /* 0x000fe200000e0605 */
[----:B------:R-:W-:Y:S07]  /*0630*/  @P1 BRA `(.L_x_10) ;  /* 0xfffffff800ec1947 */ /* 0x000fee000383ffff */
.L_x_1:
[----:B------:R-:W-:-:S13]  /*0640*/  ISETP.NE.AND P0, PT, R8, RZ, PT ;  /* 0x000000ff0800720c */ /* 0x000fda0003f05270 */
[----:B------:R-:W-:Y:S05]  /*0650*/  @!P0 BRA `(.L_x_11) ;  /* 0x00000000007c8947 */ /* 0x000fea0003800000 */
[----:B------:R-:W0:Y:S01]  /*0660*/  LDC.64 R4, c[0x0][0x388] ;  /* 0x0000e200ff047b82 */ /* 0x000e220000000a00 */
[----:B------:R-:W-:Y:S01]  /*0670*/  IMAD R9, R10, R9, R0 ;  /* 0x000000090a097224 */ /* 0x000fe200078e0200 */
[----:B------:R-:W1:Y:S01]  /*0680*/  LDCU UR4, c[0x0][0x3a0] ;  /* 0x00007400ff0477ac */ /* 0x000e620008000800 */
[----:B------:R-:W-:-:S05]  /*0690*/  IMAD.MOV R8, RZ, RZ, -R8 ;  /* 0x000000ffff087224 */ /* 0x000fca00078e0a08 */
[----:B------:R-:W2:Y:S01]  /*06a0*/  LDC.64 R2, c[0x0][0x380] ;  /* 0x0000e000ff027b82 */ /* 0x000ea20000000a00 */
[----:B0-----:R-:W-:-:S04]  /*06b0*/  IMAD.WIDE.U32 R4, R10, 0x4, R4 ;  /* 0x000000040a047825 */ /* 0x001fc800078e0004 */
[----:B------:R-:W-:Y:S02]  /*06c0*/  IMAD.MOV.U32 R12, RZ, RZ, R4 ;  /* 0x000000ffff0c7224 */ /* 0x000fe400078e0004 */
[----:B-1----:R-:W-:-:S07]  /*06d0*/  IMAD.MOV.U32 R13, RZ, RZ, R5 ;  /* 0x000000ffff0d7224 */ /* 0x002fce00078e0005 */
.L_x_14:
[----:B--2---:R-:W-:-:S05]  /*06e0*/  IMAD.WIDE R4, R9, 0x4, R2 ;  /* 0x0000000409047825 */ /* 0x004fca00078e0202 */
[----:B------:R-:W2:Y:S01]  /*06f0*/  LDG.E R11, desc[UR6][R4.64] ;  /* 0x00000006040b7981 */ /* 0x000ea2000c1e1900 */
[----:B------:R-:W-:Y:S01]  /*0700*/  VIADD R8, R8, 0x1 ;  /* 0x0000000108087836 */ /* 0x000fe20000000000 */
[----:B------:R-:W-:Y:S04]  /*0710*/  BSSY.RECONVERGENT B0, `(.L_x_12) ;  /* 0x000000f000007945 */ /* 0x000fe80003800200 */
[----:B------:R-:W-:Y:S02]  /*0720*/  ISETP.NE.AND P2, PT, R8, RZ, PT ;  /* 0x000000ff0800720c */ /* 0x000fe40003f45270 */
[----:B--2---:R-:W-:-:S13]  /*0730*/  ISETP.NE.AND P0, PT, R11, 0x7fffffff, PT ;  /* 0x7fffffff0b00780c */ /* 0x004fda0003f05270 */
[----:B------:R-:W-:Y:S05]  /*0740*/  @!P0 BRA `(.L_x_13) ;  /* 0x00000000002c8947 */ /* 0x000fea0003800000 */
[----:B------:R-:W-:Y:S02]  /*0750*/  IMAD.MOV.U32 R4, RZ, RZ, R12 ;  /* 0x000000ffff047224 */ /* 0x000fe400078e000c */
[----:B------:R-:W-:-:S05]  /*0760*/  IMAD.MOV.U32 R5, RZ, RZ, R13 ;  /* 0x000000ffff057224 */ /* 0x000fca00078e000d */
        /* <DEDUP_REMOVED lines=9> */
.L_x_13:
[----:B------:R-:W-:Y:S05]  /*0800*/  BSYNC.RECONVERGENT B0 ;  /* 0x0000000000007941 */ /* 0x000fea0003800200 */
.L_x_12:
[----:B------:R-:W-:Y:S01]  /*0810*/  IADD3 R12, P0, PT, R12, 0x4, RZ ;  /* 0x000000040c0c7810 */ /* 0x000fe20007f1e0ff */
[----:B------:R-:W-:-:S04]  /*0820*/  VIADD R9, R9, UR4 ;  /* 0x0000000409097c36 */ /* 0x000fc80008000000 */
[----:B------:R-:W-:Y:S01]  /*0830*/  IMAD.X R13, RZ, RZ, R13, P0 ;  /* 0x000000ffff0d7224 */ /* 0x000fe200000e060d */
[----:B------:R-:W-:Y:S07]  /*0840*/  @P2 BRA `(.L_x_14) ;  /* 0xfffffffc00a42947 */ /* 0x000fee000383ffff */
.L_x_11:
[----:B------:R-:W0:Y:S01]  /*0850*/  LDC.64 R2, c[0x0][0x390] ;  /* 0x0000e400ff027b82 */ /* 0x000e220000000a00 */
[----:B------:R-:W-:Y:S01]  /*0860*/  LOP3.LUT P0, RZ, R7, 0xff, RZ, 0xc0, !PT ;  /* 0x000000ff07ff7812 */ /* 0x000fe2000780c0ff */
[----:B0-----:R-:W-:-:S05]  /*0870*/  IMAD.WIDE R2, R0, 0x4, R2 ;  /* 0x0000000400027825 */ /* 0x001fca00078e0202 */
[----:B-----5:R0:W-:Y:S07]  /*0880*/  STG.E desc[UR6][R2.64], R6 ;  /* 0x0000000602007986 */ /* 0x0201ee000c101906 */
[----:B------:R-:W-:Y:S05]  /*0890*/  @!P0 EXIT ;  /* 0x000000000000894d */ /* 0x000fea0003800000 */
[----:B0-----:R-:W0:Y:S01]  /*08a0*/  LDC.64 R2, c[0x0][0x398] ;  /* 0x0000e600ff027b82 */ /* 0x001e220000000a00 */
[----:B------:R-:W-:-:S05]  /*08b0*/  IMAD.MOV.U32 R5, RZ, RZ, 0x1 ;  /* 0x00000001ff057424 */ /* 0x000fca00078e00ff */
[----:B0-----:R-:W-:Y:S01]  /*08c0*/  STG.E desc[UR6][R2.64], R5 ;  /* 0x0000000502007986 */ /* 0x001fe2000c101906 */
[----:B------:R-:W-:Y:S05]  /*08d0*/  EXIT ;  /* 0x000000000000794d */ /* 0x000fea0003800000 */
.L_x_0:
[----:B------:R-:W0:Y:S02]  /*08e0*/  LDC.64 R2, c[0x0][0x390] ;  /* 0x0000e400ff027b82 */ /* 0x000e240000000a00 */
[----:B0-----:R-:W-:-:S05]  /*08f0*/  IMAD.WIDE R2, R0, 0x4, R2 ;  /* 0x0000000400027825 */ /* 0x001fca00078e0202 */
[----:B-----5:R-:W-:Y:S01]  /*0900*/  STG.E desc[UR6][R2.64], R6 ;  /* 0x0000000602007986 */ /* 0x020fe2000c101906 */
[----:B------:R-:W-:Y:S05]  /*0910*/  EXIT ;  /* 0x000000000000794d */ /* 0x000fea0003800000 */
.L_x_15:
[----:B------:R-:W-:-:S00]  /*0920*/  BRA `(.L_x_15) ;  /* 0xfffffffc00fc7947 */ /* 0x000fc0000383ffff */
[----:B------:R-:W-:-:S00]  /*0930*/  NOP ;  /* 0x0000000000007918 */ /* 0x000fc00000000000 */
        /* <DEDUP_REMOVED lines=12> */
.L_x_32:


//--------------------- .text._Z15relax_by_vertexPKiS0_PiS1_i --------------------------
	.section	.text._Z15relax_by_vertexPKiS0_PiS1_i,"ax",@progbits
	.align	128
        .global         _Z15relax_by_vertexPKiS0_PiS1_i
        .type           _Z15relax_by_vertexPKiS0_PiS1_i,@function
        .size           _Z15relax_by_vertexPKiS0_PiS1_i,(.L_x_33 - _Z15relax_by_vertexPKiS0_PiS1_i)
        .other          _Z15relax_by_vertexPKiS0_PiS1_i,@"STO_CUDA_ENTRY STV_DEFAULT"
_Z15relax_by_vertexPKiS0_PiS1_i:
.text._Z15relax_by_vertexPKiS0_PiS1_i:
        /* <DEDUP_REMOVED lines=11> */
[----:B0-----:R-:W-:-:S05]  /*00b0*/  IMAD.WIDE R2, R6, 0x4, R2 ;  /* 0x0000000406027825 */ /* 0x001fca00078e0202 */
[----:B-1----:R0:W5:Y:S01]  /*00c0*/  LDG.E R0, desc[UR6][R2.64] ;  /* 0x0000000602007981 */ /* 0x002162000c1e1900 */
[----:B------:R-:W-:-:S13]  /*00d0*/  ISETP.GE.AND P0, PT, R7, 0x1, PT ;  /* 0x000000010700780c */ /* 0x000fda0003f06270 */
[----:B0-----:R-:W-:Y:S05]  /*00e0*/  @!P0 BRA `(.L_x_16) ;  /* 0x0000000400808947 */ /* 0x001fea0003800000 */
[C---:B------:R-:W-:Y:S01]  /*00f0*/  ISETP.GE.U32.AND P0, PT, R7.reuse, 0x4, PT ;  /* 0x000000040700780c */ /* 0x040fe20003f06070 */
[----:B------:R-:W-:Y:S01]  /*0100*/  IMAD.MOV.U32 R9, RZ, RZ, RZ ;  /* 0x000000ffff097224 */ /* 0x000fe200078e00ff */
[----:B------:R-:W-:-:S11]  /*0110*/  LOP3.LUT R8, R7, 0x3, RZ, 0xc0, !PT ;  /* 0x0000000307087812 */ /* 0x000fd600078ec0ff */
[----:B------:R-:W-:Y:S05]  /*0120*/  @!P0 BRA `(.L_x_17) ;  /* 0x0000000000fc8947 */ /* 0x000fea0003800000 */
[----:B------:R-:W0:Y:S01]  /*0130*/  LDCU.64 UR4, c[0x0][0x388] ;  /* 0x00007100ff0477ac */ /* 0x000e220008000a00 */
[----:B------:R-:W1:Y:S01]  /*0140*/  LDC R18, c[0x0][0x3a0] ;  /* 0x0000e800ff127b82 */ /* 0x000e620000000800 */
[----:B------:R-:W-:Y:S01]  /*0150*/  LOP3.LUT R9, R7, 0x7ffffffc, RZ, 0xc0, !PT ;  /* 0x7ffffffc07097812 */ /* 0x000fe200078ec0ff */
[----:B------:R-:W-:-:S04]  /*0160*/  IMAD.MOV.U32 R19, RZ, RZ, R6 ;  /* 0x000000ffff137224 */ /* 0x000fc800078e0006 */
[----:B------:R-:W-:Y:S02]  /*0170*/  IMAD.MOV R20, RZ, RZ, -R9 ;  /* 0x000000ffff147224 */ /* 0x000fe400078e0a09 */
[----:B------:R-:W2:Y:S01]  /*0180*/  LDC.64 R4, c[0x0][0x380] ;  /* 0x0000e000ff047b82 */ /* 0x000ea20000000a00 */
[----:B0-----:R-:W-:-:S04]  /*0190*/  UIADD3 UR4, UP0, UPT, UR4, 0x8, URZ ;  /* 0x0000000804047890 */ /* 0x001fc8000ff1e0ff */
[----:B------:R-:W-:Y:S02]  /*01a0*/  UIADD3.X UR5, UPT, UPT, URZ, UR5, URZ, UP0, !UPT ;  /* 0x00000005ff057290 */ /* 0x000fe400087fe4ff */
[----:B------:R-:W-:-:S04]  /*01b0*/  IMAD.U32 R21, RZ, RZ, UR4 ;  /* 0x00000004ff157e24 */ /* 0x000fc8000f8e00ff */
[----:B------:R-:W-:-:S07]  /*01c0*/  IMAD.U32 R22, RZ, RZ, UR5 ;  /* 0x00000005ff167e24 */ /* 0x000fce000f8e00ff */
.L_x_26:
[----:B--2---:R-:W-:-:S04]  /*01d0*/  IMAD.WIDE R10, R19, 0x4, R4 ;  /* 0x00000004130a7825 */ /* 0x004fc800078e0204 */
[----:B-1----:R-:W-:Y:S01]  /*01e0*/  IMAD.MOV.U32 R7, RZ, RZ, R18 ;  /* 0x000000ffff077224 */ /* 0x002fe200078e0012 */
[----:B------:R0:W2:Y:S03]  /*01f0*/  LDG.E R23, desc[UR6][R10.64] ;  /* 0x000000060a177981 */ /* 0x0000a6000c1e1900 */
[----:B------:R-:W-:-:S04]  /*0200*/  IMAD.WIDE.U32 R14, R7, 0x8, R10 ;  /* 0x00000008070e7825 */ /* 0x000fc800078e000a */
[C-C-:B------:R-:W-:Y:S02]  /*0210*/  IMAD.WIDE.U32 R16, R7.reuse, 0xc, R10.reuse ;  /* 0x0000000c07107825 */ /* 0x140fe400078e000a */
[----:B------:R-:W3:Y:S02]  /*0220*/  LDG.E R15, desc[UR6][R14.64] ;  /* 0x000000060e0f7981 */ /* 0x000ee4000c1e1900 */
[----:B------:R-:W-:Y:S02]  /*0230*/  IMAD.WIDE.U32 R12, R7, 0x4, R10 ;  /* 0x00000004070c7825 */ /* 0x000fe400078e000a */
[----:B------:R-:W4:Y:S04]  /*0240*/  LDG.E R17, desc[UR6][R16.64] ;  /* 0x0000000610117981 */ /* 0x000f28000c1e1900 */
[----:B------:R-:W4:Y:S01]  /*0250*/  LDG.E R25, desc[UR6][R12.64] ;  /* 0x000000060c197981 */ /* 0x000f22000c1e1900 */
[----:B------:R-:W-:Y:S01]  /*0260*/  VIADD R20, R20, 0x4 ;  /* 0x0000000414147836 */ /* 0x000fe20000000000 */
[----:B------:R-:W-:Y:S01]  /*0270*/  BSSY.RECONVERGENT B0, `(.L_x_18) ;  /* 0x000000e000007945 */ /* 0x000fe20003800200 */
[----:B0-----:R-:W-:-:S02]  /*0280*/  IMAD.MOV.U32 R10, RZ, RZ, R21 ;  /* 0x000000ffff0a7224 */ /* 0x001fc400078e0015 */
[----:B------:R-:W-:Y:S01]  /*0290*/  IMAD.MOV.U32 R11, RZ, RZ, R22 ;  /* 0x000000ffff0b7224 */ /* 0x000fe200078e0016 */
[----:B------:R-:W-:Y:S02]  /*02a0*/  ISETP.NE.AND P0, PT, R20, RZ, PT ;  /* 0x000000ff1400720c */ /* 0x000fe40003f05270 */
[----:B--2---:R-:W-:Y:S02]  /*02b0*/  ISETP.NE.AND P4, PT, R23, 0x7fffffff, PT ;  /* 0x7fffffff1700780c */ /* 0x004fe40003f85270 */
[----:B---3--:R-:W-:Y:S02]  /*02c0*/  ISETP.NE.AND P2, PT, R15, 0x7fffffff, PT ;  /* 0x7fffffff0f00780c */ /* 0x008fe40003f45270 */
[----:B----4-:R-:W-:Y:S02]  /*02d0*/  ISETP.NE.AND P1, PT, R17, 0x7fffffff, PT ;  /* 0x7fffffff1100780c */ /* 0x010fe40003f25270 */
[----:B------:R-:W-:-:S07]  /*02e0*/  ISETP.NE.AND P3, PT, R25, 0x7fffffff, PT ;  /* 0x7fffffff1900780c */ /* 0x000fce0003f65270 */
[----:B------:R-:W-:Y:S06]  /*02f0*/  @!P4 BRA `(.L_x_19) ;  /* 0x000000000014c947 */ /* 0x000fec0003800000 */
[----:B------:R-:W2:Y:S02]  /*0300*/  LDG.E R13, desc[UR6][R10.64+-0x8] ;  /* 0xfffff8060a0d7981 */ /* 0x000ea4000c1e1900 */
[----:B--2---:R-:W-:-:S13]  /*0310*/  ISETP.NE.AND P5, PT, R13, 0x7fffffff, PT ;  /* 0x7fffffff0d00780c */ /* 0x004fda0003fa5270 */
[----:B------:R-:W-:Y:S02]  /*0320*/  @P5 ISETP.GT.AND P4, PT, R23, RZ, PT ;  /* 0x000000ff1700520c */ /* 0x000fe40003f84270 */
[----:B-----5:R-:W-:-:S04]  /*0330*/  @P5 VIADDMNMX R13, R13, R23, R0, PT ;  /* 0x000000170d0d5246 */ /* 0x020fc80003800100 */
[----:B------:R-:W-:-:S07]  /*0340*/  @P5 SEL R0, R13, R0, P4 ;  /* 0x000000000d005207 */ /* 0x000fce0002000000 */
.L_x_19:
[----:B------:R-:W-:Y:S05]  /*0350*/  BSYNC.RECONVERGENT B0 ;  /* 0x0000000000007941 */ /* 0x000fea0003800200 */
.L_x_18:
[----:B------:R-:W-:Y:S04]  /*0360*/  BSSY.RECONVERGENT B0, `(.L_x_20) ;  /* 0x0000007000007945 */ /* 0x000fe80003800200 */
[----:B------:R-:W-:Y:S05]  /*0370*/  @!P3 BRA `(.L_x_21) ;  /* 0x000000000014b947 */ /* 0x000fea0003800000 */
[----:B------:R-:W2:Y:S02]  /*0380*/  LDG.E R13, desc[UR6][R10.64+-0x4] ;  /* 0xfffffc060a0d7981 */ /* 0x000ea4000c1e1900 */
[----:B--2---:R-:W-:-:S13]  /*0390*/  ISETP.NE.AND P4, PT, R13, 0x7fffffff, PT ;  /* 0x7fffffff0d00780c */ /* 0x004fda0003f85270 */
[----:B------:R-:W-:Y:S02]  /*03a0*/  @P4 ISETP.GT.AND P3, PT, R25, RZ, PT ;  /* 0x000000ff1900420c */ /* 0x000fe40003f64270 */
[----:B-----5:R-:W-:-:S04]  /*03b0*/  @P4 VIADDMNMX R13, R13, R25, R0, PT ;  /* 0x000000190d0d4246 */ /* 0x020fc80003800100 */
[----:B------:R-:W-:-:S07]  /*03c0*/  @P4 SEL R0, R13, R0, P3 ;  /* 0x000000000d004207 */ /* 0x000fce0001800000 */
.L_x_21:
[----:B------:R-:W-:Y:S05]  /*03d0*/  BSYNC.RECONVERGENT B0 ;  /* 0x0000000000007941 */ /* 0x000fea0003800200 */
.L_x_20:
[----:B------:R-:W-:Y:S04]  /*03e0*/  BSSY.RECONVERGENT B0, `(.L_x_22) ;  /* 0x0000007000007945 */ /* 0x000fe80003800200 */
[----:B------:R-:W-:Y:S05]  /*03f0*/  @!P2 BRA `(.L_x_23) ;  /* 0x000000000014a947 */ /* 0x000fea0003800000 */
[----:B------:R-:W2:Y:S02]  /*0400*/  LDG.E R13, desc[UR6][R10.64] ;  /* 0x000000060a0d7981 */ /* 0x000ea4000c1e1900 */
[----:B--2---:R-:W-:-:S13]  /*0410*/  ISETP.NE.AND P3, PT, R13, 0x7fffffff, PT ;  /* 0x7fffffff0d00780c */ /* 0x004fda0003f65270 */
[----:B------:R-:W-:Y:S02]  /*0420*/  @P3 ISETP.GT.AND P2, PT, R15, RZ, PT ;  /* 0x000000ff0f00320c */ /* 0x000fe40003f44270 */
[----:B-----5:R-:W-:-:S04]  /*0430*/  @P3 VIADDMNMX R13, R13, R15, R0, PT ;  /* 0x0000000f0d0d3246 */ /* 0x020fc80003800100 */
[----:B------:R-:W-:-:S07]  /*0440*/  @P3 SEL R0, R13, R0, P2 ;  /* 0x000000000d003207 */ /* 0x000fce0001000000 */
.L_x_23:
[----:B------:R-:W-:Y:S05]  /*0450*/  BSYNC.RECONVERGENT B0 ;  /* 0x0000000000007941 */ /* 0x000fea0003800200 */
.L_x_22:
[----:B------:R-:W-:Y:S04]  /*0460*/  BSSY.RECONVERGENT B0, `(.L_x_24) ;  /* 0x0000007000007945 */ /* 0x000fe80003800200 */
[----:B------:R-:W-:Y:S05]  /*0470*/  @!P1 BRA `(.L_x_25) ;  /* 0x0000000000149947 */ /* 0x000fea0003800000 */
[----:B------:R-:W2:Y:S02]  /*0480*/  LDG.E R13, desc[UR6][R10.64+0x4] ;  /* 0x000004060a0d7981 */ /* 0x000ea4000c1e1900 */
[----:B--2---:R-:W-:-:S13]  /*0490*/  ISETP.NE.AND P2, PT, R13, 0x7fffffff, PT ;  /* 0x7fffffff0d00780c */ /* 0x004fda0003f45270 */
[----:B------:R-:W-:Y:S02]  /*04a0*/  @P2 ISETP.GT.AND P1, PT, R17, RZ, PT ;  /* 0x000000ff1100220c */ /* 0x000fe40003f24270 */
[----:B-----5:R-:W-:-:S04]  /*04b0*/  @P2 VIADDMNMX R13, R13, R17, R0, PT ;  /* 0x000000110d0d2246 */ /* 0x020fc80003800100 */
[----:B------:R-:W-:-:S07]  /*04c0*/  @P2 SEL R0, R13, R0, P1 ;  /* 0x000000000d002207 */ /* 0x000fce0000800000 */
.L_x_25:
[----:B------:R-:W-:Y:S05]  /*04d0*/  BSYNC.RECONVERGENT B0 ;  /* 0x0000000000007941 */ /* 0x000fea0003800200 */
.L_x_24:
[----:B------:R-:W-:Y:S01]  /*04e0*/  IADD3 R21, P1, PT, R10, 0x10, RZ ;  /* 0x000000100a157810 */ /* 0x000fe20007f3e0ff */
[----:B------:R-:W-:-:S04]  /*04f0*/  IMAD R19, R7, 0x4, R19 ;  /* 0x0000000407137824 */ /* 0x000fc800078e0213 */
[----:B------:R-:W-:Y:S01]  /*0500*/  IMAD.X R22, RZ, RZ, R11, P1 ;  /* 0x000000ffff167224 */ /* 0x000fe200008e060b */
[----:B------:R-:W-:Y:S07]  /*0510*/  @P0 BRA `(.L_x_26) ;  /* 0xfffffffc002c0947 */ /* 0x000fee000383ffff */
.L_x_17:
[----:B------:R-:W-:-:S13]  /*0520*/  ISETP.NE.AND P0, PT, R8, RZ, PT ;  /* 0x000000ff0800720c */ /* 0x000fda0003f05270 */
[----:B------:R-:W-:Y:S05]  /*0530*/  @!P0 BRA `(.L_x_16) ;  /* 0x00000000006c8947 */ /* 0x000fea0003800000 */
[----:B------:R-:W0:Y:S01]  /*0540*/  LDC.64 R10, c[0x0][0x388] ;  /* 0x0000e200ff0a7b82 */ /* 0x000e220000000a00 */
[C---:B------:R-:W-:Y:S01]  /*0550*/  IMAD R7, R9.reuse, R7, R6 ;  /* 0x0000000709077224 */ /* 0x040fe200078e0206 */
[----:B------:R-:W1:Y:S06]  /*0560*/  LDCU UR4, c[0x0][0x3a0] ;  /* 0x00007400ff0477ac */ /* 0x000e6c0008000800 */
[----:B------:R-:W2:Y:S01]  /*0570*/  LDC.64 R4, c[0x0][0x380] ;  /* 0x0000e000ff047b82 */ /* 0x000ea20000000a00 */
[----:B0-----:R-:W-:-:S04]  /*0580*/  IMAD.WIDE.U32 R10, R9, 0x4, R10 ;  /* 0x00000004090a7825 */ /* 0x001fc800078e000a */
[----:B------:R-:W-:Y:S02]  /*0590*/  IMAD.MOV.U32 R12, RZ, RZ, R10 ;  /* 0x000000ffff0c7224 */ /* 0x000fe400078e000a */
[----:B------:R-:W-:Y:S02]  /*05a0*/  IMAD.MOV.U32 R13, RZ, RZ, R11 ;  /* 0x000000ffff0d7224 */ /* 0x000fe400078e000b */
[----:B-12---:R-:W-:-:S07]  /*05b0*/  IMAD.MOV R10, RZ, RZ, -R8 ;  /* 0x000000ffff0a7224 */ /* 0x006fce00078e0a08 */
.L_x_29:
[----:B------:R-:W-:-:S05]  /*05c0*/  IMAD.WIDE R8, R7, 0x4, R4 ;  /* 0x0000000407087825 */ /* 0x000fca00078e0204 */
        /* <DEDUP_REMOVED lines=8> */
[----:B------:R-:W2:Y:S02]  /*0650*/  LDG.E R8, desc[UR6][R8.64] ;  /* 0x0000000608087981 */ /* 0x000ea4000c1e1900 */
[----:B--2---:R-:W-:-:S13]  /*0660*/  ISETP.NE.AND P1, PT, R8, 0x7fffffff, PT ;  /* 0x7fffffff0800780c */ /* 0x004fda0003f25270 */
[----:B------:R-:W-:Y:S02]  /*0670*/  @P1 ISETP.GT.AND P0, PT, R11, RZ, PT ;  /* 0x000000ff0b00120c */ /* 0x000fe40003f04270 */
[----:B-----5:R-:W-:-:S04]  /*0680*/  @P1 VIADDMNMX R11, R8, R11, R0, PT ;  /* 0x0000000b080b1246 */ /* 0x020fc80003800100 */
[----:B------:R-:W-:-:S07]  /*0690*/  @P1 SEL R0, R11, R0, P0 ;  /* 0x000000000b001207 */ /* 0x000fce0000000000 */
.L_x_28:
[----:B------:R-:W-:Y:S05]  /*06a0*/  BSYNC.RECONVERGENT B0 ;  /* 0x0000000000007941 */ /* 0x000fea0003800200 */
.L_x_27:
[----:B------:R-:W-:Y:S01]  /*06b0*/  IADD3 R12, P0, PT, R12, 0x4, RZ ;  /* 0x000000040c0c7810 */ /* 0x000fe20007f1e0ff */
[----:B------:R-:W-:-:S04]  /*06c0*/  VIADD R7, R7, UR4 ;  /* 0x0000000407077c36 */ /* 0x000fc80008000000 */
[----:B------:R-:W-:Y:S01]  /*06d0*/  IMAD.X R13, RZ, RZ, R13, P0 ;  /* 0x000000ffff0d7224 */ /* 0x000fe200000e060d */
[----:B------:R-:W-:Y:S07]  /*06e0*/  @P2 BRA `(.L_x_29) ;  /* 0xfffffffc00b42947 */ /* 0x000fee000383ffff */
.L_x_16:
[----:B------:R-:W0:Y:S02]  /*06f0*/  LDC.64 R4, c[0x0][0x390] ;  /* 0x0000e400ff047b82 */ /* 0x000e240000000a00 */
[----:B0-----:R-:W-:-:S05]  /*0700*/  IMAD.WIDE R6, R6, 0x4, R4 ;  /* 0x0000000406067825 */ /* 0x001fca00078e0204 */
[----:B-----5:R0:W-:Y:S04]  /*0710*/  STG.E desc[UR6][R6.64], R0 ;  /* 0x0000000006007986 */ /* 0x0201e8000c101906 */
[----:B------:R-:W2:Y:S02]  /*0720*/  LDG.E R3, desc[UR6][R2.64] ;  /* 0x0000000602037981 */ /* 0x000ea4000c1e1900 */
[----:B--2---:R-:W-:-:S13]  /*0730*/  ISETP.GE.AND P0, PT, R0, R3, PT ;  /* 0x000000030000720c */ /* 0x004fda0003f06270 */
[----:B0-----:R-:W-:Y:S05]  /*0740*/  @P0 EXIT ;  /* 0x000000000000094d */ /* 0x001fea0003800000 */
[----:B------:R-:W0:Y:S01]  /*0750*/  LDC.64 R2, c[0x0][0x398] ;  /* 0x0000e600ff027b82 */ /* 0x000e220000000a00 */
[----:B------:R-:W-:-:S05]  /*0760*/  IMAD.MOV.U32 R5, RZ, RZ, 0x1 ;  /* 0x00000001ff057424 */ /* 0x000fca00078e00ff */
[----:B0-----:R-:W-:Y:S01]  /*0770*/  STG.E desc[UR6][R2.64], R5 ;  /* 0x0000000502007986 */ /* 0x001fe2000c101906 */
[----:B------:R-:W-:Y:S05]  /*0780*/  EXIT ;  /* 0x000000000000794d */ /* 0x000fea0003800000 */
.L_x_30:
        /* <DEDUP_REMOVED lines=15> */
.L_x_33:


//--------------------- .text._Z11init_kernelPiii --------------------------
	.section	.text._Z11init_kernelPiii,"ax",@progbits
	.align	128
        .global         _Z11init_kernelPiii
        .type           _Z11init_kernelPiii,@function
        .size           _Z11init_kernelPiii,(.L_x_34 - _Z11init_kernelPiii)
        .other          _Z11init_kernelPiii,@"STO_CUDA_ENTRY STV_DEFAULT"
_Z11init_kernelPiii:
.text._Z11init_kernelPiii:
[----:B------:R-:W-:Y:S01]  /*0000*/  LDC R1, c[0x0][0x37c] ;  /* 0x0000df00ff017b82 */ /* 0x000fe20000000800 */
[----:B------:R-:W0:Y:S07]  /*0010*/  S2R R0, SR_TID.X ;  /* 0x0000000000007919 */ /* 0x000e2e0000002100 */
[----:B------:R-:W0:Y:S01]  /*0020*/  S2UR UR4, SR_CTAID.X ;  /* 0x00000000000479c3 */ /* 0x000e220000002500 */
[----:B------:R-:W1:Y:S07]  /*0030*/  LDCU UR5, c[0x0][0x388] ;  /* 0x00007100ff0577ac */ /* 0x000e6e0008000800 */
[----:B------:R-:W0:Y:S02]  /*0040*/  LDC R5, c[0x0][0x360] ;  /* 0x0000d800ff057b82 */ /* 0x000e240000000800 */
[----:B0-----:R-:W-:-:S05]  /*0050*/  IMAD R5, R5, UR4, R0 ;  /* 0x0000000405057c24 */ /* 0x001fca000f8e0200 */
[----:B-1----:R-:W-:-:S13]  /*0060*/  ISETP.GE.AND P0, PT, R5, UR5, PT ;  /* 0x0000000505007c0c */ /* 0x002fda000bf06270 */
[----:B------:R-:W-:Y:S05]  /*0070*/  @P0 EXIT ;  /* 0x000000000000094d */ /* 0x000fea0003800000 */
[----:B------:R-:W0:Y:S01]  /*0080*/  LDC.64 R2, c[0x0][0x380] ;  /* 0x0000e000ff027b82 */ /* 0x000e220000000a00 */
[----:B------:R-:W1:Y:S01]  /*0090*/  LDCU UR6, c[0x0][0x38c] ;  /* 0x00007180ff0677ac */ /* 0x000e620008000800 */
[----:B------:R-:W2:Y:S01]  /*00a0*/  LDCU.64 UR4, c[0x0][0x358] ;  /* 0x00006b00ff0477ac */ /* 0x000ea20008000a00 */
[C---:B-1----:R-:W-:Y:S01]  /*00b0*/  ISETP.NE.AND P0, PT, R5.reuse, UR6, PT ;  /* 0x0000000605007c0c */ /* 0x042fe2000bf05270 */
[----:B0-----:R-:W-:-:S03]  /*00c0*/  IMAD.WIDE R2, R5, 0x4, R2 ;  /* 0x0000000405027825 */ /* 0x001fc600078e0202 */
[----:B------:R-:W-:-:S05]  /*00d0*/  SEL R5, RZ, 0x7fffffff, !P0 ;  /* 0x7fffffffff057807 */ /* 0x000fca0004000000 */
[----:B--2---:R-:W-:Y:S01]  /*00e0*/  STG.E desc[UR4][R2.64], R5 ;  /* 0x0000000502007986 */ /* 0x004fe2000c101904 */
[----:B------:R-:W-:Y:S05]  /*00f0*/  EXIT ;  /* 0x000000000000794d */ /* 0x000fea0003800000 */
.L_x_31:
        /* <DEDUP_REMOVED lines=16> */
.L_x_34:


//--------------------- .nv.shared.reserved.0     --------------------------
	.section	.nv.shared.reserved.0,"aw",@nobits
	.weak		__nv_reservedSMEM_offset_0_alias
	.size		__nv_reservedSMEM_offset_0_alias, 0, 64
	.other		__nv_reservedSMEM_offset_0_alias,@"STO_CUDA_RESERVED_SHARED STV_DEFAULT"
__nv_reservedSMEM_offset_0_alias:
	.zero		0
	.zero		64


//--------------------- .nv.constant0._Z25relax_by_vertex_optimizedPKiS0_PiS1_i --------------------------
	.section	.nv.constant0._Z25relax_by_vertex_optimizedPKiS0_PiS1_i,"a",@progbits
	.sectionflags	@""
	.align	4
.nv.constant0._Z25relax_by_vertex_optimizedPKiS0_PiS1_i:
	.zero		932


//--------------------- .nv.constant0._Z15relax_by_vertexPKiS0_PiS1_i --------------------------
	.section	.nv.constant0._Z15relax_by_vertexPKiS0_PiS1_i,"a",@progbits
	.sectionflags	@""
	.align	4
.nv.constant0._Z15relax_by_vertexPKiS0_PiS1_i:
	.zero		932


//--------------------- .nv.constant0._Z11init_kernelPiii --------------------------
	.section	.nv.constant0._Z11init_kernelPiii,"a",@progbits
	.sectionflags	@""
	.align	4
.nv.constant0._Z11init_kernelPiii:
	.zero		912


//--------------------- SYMBOLS --------------------------

	.type		.nv.reservedSmem.offset0,@object
	.size		.nv.reservedSmem.offset0,0x4
